	.headerflags	@"EF_CUDA_TEXMODE_UNIFIED EF_CUDA_64BIT_ADDRESS EF_CUDA_ACCELERATORS EF_CUDA_SM90 EF_CUDA_VIRTUAL_SM(EF_CUDA_SM90)"
	.elftype	@"ET_EXEC"


//--------------------- .nv.info                  --------------------------
	.section	.nv.info,"",@"SHT_CUDA_INFO"
	.align	4


	//----- nvinfo : EIATTR_REGCOUNT
	.align		4
        /*0000*/ 	.byte	0x04, 0x2f
        /*0002*/ 	.short	(.L_1 - .L_0)
	.align		4
.L_0:
        /*0004*/ 	.word	index@(triton_poi_fused_convolution_relu_2)
        /*0008*/ 	.word	0x0000001a


	//----- nvinfo : EIATTR_MIN_STACK_SIZE
	.align		4
.L_1:
        /*000c*/ 	.byte	0x04, 0x12
        /*000e*/ 	.short	(.L_3 - .L_2)
	.align		4
.L_2:
        /*0010*/ 	.word	index@(triton_poi_fused_convolution_relu_2)
        /*0014*/ 	.word	0x00000000


	//----- nvinfo : EIATTR_FRAME_SIZE
	.align		4
.L_3:
        /*0018*/ 	.byte	0x04, 0x11
        /*001a*/ 	.short	(.L_5 - .L_4)
	.align		4
.L_4:
        /*001c*/ 	.word	index@(triton_poi_fused_convolution_relu_2)
        /*0020*/ 	.word	0x00000000


	//----- nvinfo : EIATTR_MIN_STACK_SIZE
	.align		4
.L_5:
        /*0024*/ 	.byte	0x04, 0x12
        /*0026*/ 	.short	(.L_7 - .L_6)
	.align		4
.L_6:
        /*0028*/ 	.word	index@(triton_poi_fused_convolution_relu_2)
        /*002c*/ 	.word	0x00000000
.L_7:


//--------------------- .nv.info.triton_poi_fused_convolution_relu_2 --------------------------
	.section	.nv.info.triton_poi_fused_convolution_relu_2,"",@"SHT_CUDA_INFO"
	.sectionflags	@""
	.align	4


	//----- nvinfo : EIATTR_CUDA_API_VERSION
	.align		4
        /*0000*/ 	.byte	0x04, 0x37
        /*0002*/ 	.short	(.L_9 - .L_8)
.L_8:
        /*0004*/ 	.word	0x0000007c


	//----- nvinfo : EIATTR_KPARAM_INFO
	.align		4
.L_9:
        /*0008*/ 	.byte	0x04, 0x17
        /*000a*/ 	.short	(.L_11 - .L_10)
.L_10:
        /*000c*/ 	.word	0x00000000
        /*0010*/ 	.short	0x0004
        /*0012*/ 	.short	0x001c
        /*0014*/ 	.byte	0x00, 0xf0, 0x11, 0x00


	//----- nvinfo : EIATTR_KPARAM_INFO
	.align		4
.L_11:
        /*0018*/ 	.byte	0x04, 0x17
        /*001a*/ 	.short	(.L_13 - .L_12)
.L_12:
        /*001c*/ 	.word	0x00000000
        /*0020*/ 	.short	0x0003
        /*0022*/ 	.short	0x0018
        /*0024*/ 	.byte	0x00, 0xf0, 0x11, 0x00


	//----- nvinfo : EIATTR_KPARAM_INFO
	.align		4
.L_13:
        /*0028*/ 	.byte	0x04, 0x17
        /*002a*/ 	.short	(.L_15 - .L_14)
.L_14:
        /*002c*/ 	.word	0x00000000
        /*0030*/ 	.short	0x0002
        /*0032*/ 	.short	0x0010
        /*0034*/ 	.byte	0x00, 0xf4, 0x21, 0x00


	//----- nvinfo : EIATTR_KPARAM_INFO
	.align		4
.L_15:
        /*0038*/ 	.byte	0x04, 0x17
        /*003a*/ 	.short	(.L_17 - .L_16)
.L_16:
        /*003c*/ 	.word	0x00000000
        /*0040*/ 	.short	0x0001
        /*0042*/ 	.short	0x0008
        /*0044*/ 	.byte	0x00, 0xf4, 0x21, 0x00


	//----- nvinfo : EIATTR_KPARAM_INFO
	.align		4
.L_17:
        /*0048*/ 	.byte	0x04, 0x17
        /*004a*/ 	.short	(.L_19 - .L_18)
.L_18:
        /*004c*/ 	.word	0x00000000
        /*0050*/ 	.short	0x0000
        /*0052*/ 	.short	0x0000
        /*0054*/ 	.byte	0x00, 0xf4, 0x21, 0x00


	//----- nvinfo : EIATTR_SPARSE_MMA_MASK
	.align		4
.L_19:
        /*0058*/ 	.byte	0x03, 0x50
        /*005a*/ 	.short	0x0000


	//----- nvinfo : EIATTR_MAXREG_COUNT
	.align		4
        /*005c*/ 	.byte	0x03, 0x1b
        /*005e*/ 	.short	0x00ff


	//----- nvinfo : EIATTR_EXIT_INSTR_OFFSETS
	.align		4
        /*0060*/ 	.byte	0x04, 0x1c
        /*0062*/ 	.short	(.L_21 - .L_20)


	//   ....[0]....
.L_20:
        /*0064*/ 	.word	0x000007d0


	//   ....[1]....
        /*0068*/ 	.word	0x000007f0


	//----- nvinfo : EIATTR_REQNTID
	.align		4
.L_21:
        /*006c*/ 	.byte	0x04, 0x10
        /*006e*/ 	.short	(.L_23 - .L_22)
.L_22:
        /*0070*/ 	.word	0x00000080
        /*0074*/ 	.word	0x00000001
        /*0078*/ 	.word	0x00000001


	//----- nvinfo : EIATTR_CBANK_PARAM_SIZE
	.align		4
.L_23:
        /*007c*/ 	.byte	0x03, 0x19
        /*007e*/ 	.short	0x0020


	//----- nvinfo : EIATTR_PARAM_CBANK
	.align		4
        /*0080*/ 	.byte	0x04, 0x0a
        /*0082*/ 	.short	(.L_25 - .L_24)
	.align		4
.L_24:
        /*0084*/ 	.word	index@(.nv.constant0.triton_poi_fused_convolution_relu_2)
        /*0088*/ 	.short	0x0210
        /*008a*/ 	.short	0x0020


	//----- nvinfo : EIATTR_SW_WAR
	.align		4
.L_25:
        /*008c*/ 	.byte	0x04, 0x36
        /*008e*/ 	.short	(.L_27 - .L_26)
.L_26:
        /*0090*/ 	.word	0x00000008
.L_27:


//--------------------- .nv.callgraph             --------------------------
	.section	.nv.callgraph,"",@"SHT_CUDA_CALLGRAPH"
	.align	4
	.sectionentsize	8
	.align		4
        /*0000*/ 	.word	0x00000000
	.align		4
        /*0004*/ 	.word	0xffffffff
	.align		4
        /*0008*/ 	.word	0x00000000
	.align		4
        /*000c*/ 	.word	0xfffffffe
	.align		4
        /*0010*/ 	.word	0x00000000
	.align		4
        /*0014*/ 	.word	0xfffffffd
	.align		4
        /*0018*/ 	.word	0x00000000
	.align		4
        /*001c*/ 	.word	0xfffffffc


//--------------------- .text.triton_poi_fused_convolution_relu_2 --------------------------
	.section	.text.triton_poi_fused_convolution_relu_2,"ax",@progbits
	.sectionflags	@"SHF_BARRIERS=1"
	.align	128
        .global         triton_poi_fused_convolution_relu_2
        .type           triton_poi_fused_convolution_relu_2,@function
        .size           triton_poi_fused_convolution_relu_2,(.L_x_1 - triton_poi_fused_convolution_relu_2)
        .other          triton_poi_fused_convolution_relu_2,@"STO_CUDA_ENTRY STV_DEFAULT"
triton_poi_fused_convolution_relu_2:
.text.triton_poi_fused_convolution_relu_2:
[----:B------:R-:W0:Y:S02]  /*0000*/  LDC R1, c[0x0][0x28] ;  /* 0x00000a00ff017b82 */ /* 0x000e240000000800 */
[----:B------:R-:W1:Y:S01]  /*0010*/  S2R R2, SR_TID.X ;  /* 0x0000000000027919 */ /* 0x000e620000002100 */
[----:B------:R-:W2:Y:S01]  /*0020*/  LDC.64 R6, c[0x0][0x210] ;  /* 0x00008400ff067b82 */ /* 0x000ea20000000a00 */
[----:B------:R-:W-:Y:S01]  /*0030*/  ULDC.64 UR6, c[0x0][0x208] ;  /* 0x0000820000067ab9 */ /* 0x000fe20000000a00 */
[----:B------:R-:W3:Y:S01]  /*0040*/  S2R R0, SR_CTAID.Y ;  /* 0x0000000000007919 */ /* 0x000ee20000002600 */
[----:B------:R-:W4:Y:S01]  /*0050*/  S2R R5, SR_CTAID.X ;  /* 0x0000000000057919 */ /* 0x000f220000002500 */
[----:B-1----:R-:W-:Y:S01]  /*0060*/  IMAD.SHL.U32 R3, R2, 0x4, RZ ;  /* 0x0000000402037824 */ /* 0x002fe200078e00ff */
[----:B------:R-:W-:-:S04]  /*0070*/  SHF.R.U32.HI R12, RZ, 0x6, R2 ;  /* 0x00000006ff0c7819 */ /* 0x000fc80000011602 */
[----:B------:R-:W-:Y:S02]  /*0080*/  LOP3.LUT R3, R3, 0xfc, RZ, 0xc0, !PT ;  /* 0x000000fc03037812 */ /* 0x000fe400078ec0ff */
[----:B------:R-:W-:Y:S02]  /*0090*/  SGXT.U32 R12, R12, 0x1 ;  /* 0x000000010c0c781a */ /* 0x000fe40000000000 */
[----:B---3--:R-:W-:-:S04]  /*00a0*/  PRMT R4, R3, 0x6540, R0 ;  /* 0x0000654003047816 */ /* 0x008fc80000000000 */
[----:B------:R-:W-:-:S04]  /*00b0*/  SHF.R.S32.HI R3, RZ, 0x1f, R4 ;  /* 0x0000001fff037819 */ /* 0x000fc80000011404 */
[----:B------:R-:W-:Y:S01]  /*00c0*/  LEA.HI R8, R3, R4, RZ, 0x6 ;  /* 0x0000000403087211 */ /* 0x000fe200078f30ff */
[----:B----4-:R-:W-:-:S03]  /*00d0*/  IMAD.SHL.U32 R3, R5, 0x2, RZ ;  /* 0x0000000205037824 */ /* 0x010fc600078e00ff */
[----:B------:R-:W-:Y:S02]  /*00e0*/  LOP3.LUT R9, R8, 0xffffffc0, RZ, 0xc0, !PT ;  /* 0xffffffc008097812 */ /* 0x000fe400078ec0ff */
[----:B------:R-:W-:Y:S02]  /*00f0*/  LOP3.LUT R5, R3, R12, RZ, 0xfc, !PT ;  /* 0x0000000c03057212 */ /* 0x000fe400078efcff */
[----:B------:R-:W-:Y:S01]  /*0100*/  SHF.R.S32.HI R8, RZ, 0x6, R8 ;  /* 0x00000006ff087819 */ /* 0x000fe20000011408 */
[----:B------:R-:W-:Y:S01]  /*0110*/  IMAD.IADD R10, R4, 0x1, -R9 ;  /* 0x00000001040a7824 */ /* 0x000fe200078e0a09 */
[----:B------:R-:W-:-:S03]  /*0120*/  ISETP.GE.AND P0, PT, R5, 0xe1, PT ;  /* 0x000000e10500780c */ /* 0x000fc60003f06270 */
[----:B------:R-:W-:Y:S01]  /*0130*/  IMAD R5, R5, 0x40, R10 ;  /* 0x0000004005057824 */ /* 0x000fe200078e020a */
[----:B------:R-:W-:-:S03]  /*0140*/  ISETP.LT.AND P0, PT, R4, 0x100, !P0 ;  /* 0x000001000400780c */ /* 0x000fc60004701270 */
[----:B------:R-:W-:Y:S01]  /*0150*/  IMAD R5, R8, 0x3840, R5 ;  /* 0x0000384008057824 */ /* 0x000fe200078e0205 */
[----:B------:R-:W1:Y:S03]  /*0160*/  S2UR UR5, SR_CgaCtaId ;  /* 0x00000000000579c3 */ /* 0x000e660000008800 */
[----:B--2---:R-:W-:Y:S01]  /*0170*/  IMAD.WIDE R14, R5, 0x4, R6 ;  /* 0x00000004050e7825 */ /* 0x004fe200078e0206 */
[----:B------:R-:W-:Y:S02]  /*0180*/  CS2R R4, SRZ ;  /* 0x0000000000047805 */ /* 0x000fe4000001ff00 */
[----:B------:R-:W-:Y:S01]  /*0190*/  CS2R R6, SRZ ;  /* 0x0000000000067805 */ /* 0x000fe2000001ff00 */
[C---:B------:R-:W-:Y:S01]  /*01a0*/  IMAD.SHL.U32 R17, R2.reuse, 0x8, RZ ;  /* 0x0000000802117824 */ /* 0x040fe200078e00ff */
[----:B------:R-:W-:Y:S01]  /*01b0*/  UMOV UR4, 0x400 ;  /* 0x0000040000047882 */ /* 0x000fe20000000000 */
[----:B------:R-:W-:Y:S01]  /*01c0*/  IMAD.SHL.U32 R10, R2, 0x2, RZ ;  /* 0x00000002020a7824 */ /* 0x000fe200078e00ff */
[----:B------:R-:W2:Y:S02]  /*01d0*/  LDC.64 R8, c[0x0][0x218] ;  /* 0x00008600ff087b82 */ /* 0x000ea40000000a00 */
[----:B------:R3:W4:Y:S01]  /*01e0*/  @P0 LDG.E.EL.128 R4, desc[UR6][R14.64] ;  /* 0x000000060e040981 */ /* 0x000722000c2e1d00 */
[----:B------:R-:W-:-:S02]  /*01f0*/  LOP3.LUT R17, R17, 0x1f8, RZ, 0xc0, !PT ;  /* 0x000001f811117812 */ /* 0x000fc400078ec0ff */
[--C-:B------:R-:W-:Y:S02]  /*0200*/  SHF.R.S32.HI R16, RZ, 0x17, R0.reuse ;  /* 0x00000017ff107819 */ /* 0x100fe40000011400 */
[----:B------:R-:W-:Y:S02]  /*0210*/  LOP3.LUT R12, R17, R12, RZ, 0xfc, !PT ;  /* 0x0000000c110c7212 */ /* 0x000fe400078efcff */
[----:B------:R-:W-:Y:S02]  /*0220*/  LOP3.LUT R11, R10, 0xfe, RZ, 0xc0, !PT ;  /* 0x000000fe0a0b7812 */ /* 0x000fe400078ec0ff */
[----:B------:R-:W-:Y:S02]  /*0230*/  SGXT R16, R16, 0x1 ;  /* 0x000000011010781a */ /* 0x000fe40000000200 */
[----:B------:R-:W-:Y:S01]  /*0240*/  PRMT R13, R11, 0x6540, R0 ;  /* 0x000065400b0d7816 */ /* 0x000fe20000000000 */
[----:B-1----:R-:W-:-:S03]  /*0250*/  UPRMT UR4, UR5, 0x654, UR4 ;  /* 0x0000065405047896 */ /* 0x002fc60008000004 */
[----:B------:R-:W-:Y:S02]  /*0260*/  LEA.HI R16, R16, R13, RZ, 0x6 ;  /* 0x0000000d10107211 */ /* 0x000fe400078f30ff */
[----:B------:R-:W-:Y:S02]  /*0270*/  ISETP.GE.AND P0, PT, R13, 0x100, PT ;  /* 0x000001000d00780c */ /* 0x000fe40003f06270 */
[----:B------:R-:W-:Y:S02]  /*0280*/  LEA R17, R17, UR4, 0x1 ;  /* 0x0000000411117c11 */ /* 0x000fe4000f8e08ff */
[----:B------:R-:W-:-:S03]  /*0290*/  LOP3.LUT R16, R16, 0xffffffc0, RZ, 0xc0, !PT ;  /* 0xffffffc010107812 */ /* 0x000fc600078ec0ff */
[----:B------:R-:W-:Y:S02]  /*02a0*/  IMAD R17, R12, 0x4, R17 ;  /* 0x000000040c117824 */ /* 0x000fe400078e0211 */
[----:B---3--:R-:W-:-:S04]  /*02b0*/  IMAD.IADD R15, R13, 0x1, -R16 ;  /* 0x000000010d0f7824 */ /* 0x008fc800078e0a10 */
[----:B--2---:R-:W-:Y:S01]  /*02c0*/  IMAD.WIDE R14, R15, 0x4, R8 ;  /* 0x000000040f0e7825 */ /* 0x004fe200078e0208 */
[----:B------:R-:W-:Y:S01]  /*02d0*/  CS2R R8, SRZ ;  /* 0x0000000000087805 */ /* 0x000fe2000001ff00 */
[----:B----4-:R1:W-:Y:S04]  /*02e0*/  STS [R17], R4 ;  /* 0x0000000411007388 */ /* 0x0103e80000000800 */
[----:B------:R2:W-:Y:S04]  /*02f0*/  STS [R17+0xc], R5 ;  /* 0x00000c0511007388 */ /* 0x0005e80000000800 */
[----:B------:R-:W-:Y:S04]  /*0300*/  STS [R17+0x18], R6 ;  /* 0x0000180611007388 */ /* 0x000fe80000000800 */
[----:B------:R3:W-:Y:S01]  /*0310*/  STS [R17+0x24], R7 ;  /* 0x0000240711007388 */ /* 0x0007e20000000800 */
[----:B------:R-:W-:Y:S06]  /*0320*/  BAR.SYNC.DEFER_BLOCKING 0x0 ;  /* 0x0000000000007b1d */ /* 0x000fec0000010000 */
[----:B------:R4:W5:Y:S01]  /*0330*/  @!P0 LDG.E.EL.64 R8, desc[UR6][R14.64] ;  /* 0x000000060e088981 */ /* 0x000962000c2e1b00 */
[----:B-1----:R-:W-:-:S02]  /*0340*/  LOP3.LUT R4, R10, 0xfc, RZ, 0xc0, !PT ;  /* 0x000000fc0a047812 */ /* 0x002fc400078ec0ff */
[C---:B------:R-:W-:Y:S02]  /*0350*/  LOP3.LUT R16, R10.reuse, 0x100, RZ, 0xfc, !PT ;  /* 0x000001000a107812 */ /* 0x040fe400078efcff */
[----:B------:R-:W-:Y:S01]  /*0360*/  LOP3.LUT R18, R10, 0x200, RZ, 0xfc, !PT ;  /* 0x000002000a127812 */ /* 0x000fe200078efcff */
[----:B--2---:R-:W-:Y:S01]  /*0370*/  VIADD R5, R4, UR4 ;  /* 0x0000000404057c36 */ /* 0x004fe20008000000 */
[----:B------:R-:W-:Y:S02]  /*0380*/  LOP3.LUT R10, R10, 0x300, RZ, 0xfc, !PT ;  /* 0x000003000a0a7812 */ /* 0x000fe400078efcff */
[----:B------:R-:W-:Y:S02]  /*0390*/  LOP3.LUT R16, R16, 0x1fc, RZ, 0xc0, !PT ;  /* 0x000001fc10107812 */ /* 0x000fe400078ec0ff */
[----:B------:R-:W-:Y:S02]  /*03a0*/  LOP3.LUT R10, R10, 0x3fc, RZ, 0xc0, !PT ;  /* 0x000003fc0a0a7812 */ /* 0x000fe400078ec0ff */
[----:B------:R-:W-:Y:S01]  /*03b0*/  LOP3.LUT R18, R18, 0x2fc, RZ, 0xc0, !PT ;  /* 0x000002fc12127812 */ /* 0x000fe200078ec0ff */
[----:B----4-:R-:W-:Y:S01]  /*03c0*/  VIADD R15, R16, UR4 ;  /* 0x00000004100f7c36 */ /* 0x010fe20008000000 */
[----:B------:R-:W-:Y:S01]  /*03d0*/  LOP3.LUT R12, R2, 0x7f, RZ, 0xc0, !PT ;  /* 0x0000007f020c7812 */ /* 0x000fe200078ec0ff */
[----:B------:R-:W-:Y:S01]  /*03e0*/  VIADD R19, R10, UR4 ;  /* 0x000000040a137c36 */ /* 0x000fe20008000000 */
[----:B------:R-:W-:Y:S01]  /*03f0*/  SHF.R.U32.HI R13, RZ, 0x1, R2 ;  /* 0x00000001ff0d7819 */ /* 0x000fe20000011602 */
[----:B---3--:R-:W-:-:S02]  /*0400*/  VIADD R17, R18, UR4 ;  /* 0x0000000412117c36 */ /* 0x008fc40008000000 */
[C---:B------:R-:W-:Y:S01]  /*0410*/  IMAD R7, R12.reuse, 0x4, R5 ;  /* 0x000000040c077824 */ /* 0x040fe200078e0205 */
[----:B------:R-:W-:Y:S01]  /*0420*/  SGXT.U32 R13, R13, 0x6 ;  /* 0x000000060d0d781a */ /* 0x000fe20000000000 */
[C---:B------:R-:W-:Y:S02]  /*0430*/  IMAD R10, R12.reuse, 0x4, R15 ;  /* 0x000000040c0a7824 */ /* 0x040fe400078e020f */
[C---:B------:R-:W-:Y:S01]  /*0440*/  IMAD R6, R12.reuse, 0x4, R19 ;  /* 0x000000040c067824 */ /* 0x040fe200078e0213 */
[----:B------:R-:W-:Y:S01]  /*0450*/  LOP3.LUT R4, R13, 0x40, RZ, 0xfc, !PT ;  /* 0x000000400d047812 */ /* 0x000fe200078efcff */
[----:B------:R-:W-:Y:S01]  /*0460*/  IMAD R17, R12, 0x4, R17 ;  /* 0x000000040c117824 */ /* 0x000fe200078e0211 */
[----:B------:R-:W-:Y:S01]  /*0470*/  LEA R12, R11, UR4, 0x3 ;  /* 0x000000040b0c7c11 */ /* 0x000fe2000f8e18ff */
[----:B------:R-:W-:Y:S01]  /*0480*/  LDS R7, [R7] ;  /* 0x0000000007077984 */ /* 0x000fe20000000800 */
[C---:B------:R-:W-:Y:S02]  /*0490*/  LOP3.LUT R5, R13.reuse, 0x80, RZ, 0xfc, !PT ;  /* 0x000000800d057812 */ /* 0x040fe400078efcff */
[----:B------:R-:W-:Y:S01]  /*04a0*/  LEA R14, R13, UR4, 0x3 ;  /* 0x000000040d0e7c11 */ /* 0x000fe2000f8e18ff */
[----:B------:R-:W-:Y:S01]  /*04b0*/  LDS R10, [R10+0x200] ;  /* 0x000200000a0a7984 */ /* 0x000fe20000000800 */
[----:B------:R-:W-:-:S02]  /*04c0*/  LEA R16, R4, UR4, 0x3 ;  /* 0x0000000404107c11 */ /* 0x000fc4000f8e18ff */
[----:B------:R-:W-:Y:S01]  /*04d0*/  LEA R18, R5, UR4, 0x3 ;  /* 0x0000000405127c11 */ /* 0x000fe2000f8e18ff */
[----:B------:R-:W-:Y:S01]  /*04e0*/  LDS R11, [R17+0x400] ;  /* 0x00040000110b7984 */ /* 0x000fe20000000800 */
[----:B------:R-:W-:-:S03]  /*04f0*/  LOP3.LUT R4, R13, 0xc0, RZ, 0xfc, !PT ;  /* 0x000000c00d047812 */ /* 0x000fc600078efcff */
[----:B------:R-:W-:Y:S01]  /*0500*/  LDS R6, [R6+0x600] ;  /* 0x0006000006067984 */ /* 0x000fe20000000800 */
[----:B------:R-:W-:Y:S02]  /*0510*/  LEA R15, R4, UR4, 0x3 ;  /* 0x00000004040f7c11 */ /* 0x000fe4000f8e18ff */
[----:B------:R-:W1:Y:S08]  /*0520*/  LDC.64 R4, c[0x0][0x220] ;  /* 0x00008800ff047b82 */ /* 0x000e700000000a00 */
[----:B------:R-:W-:Y:S06]  /*0530*/  BAR.SYNC.DEFER_BLOCKING 0x0 ;  /* 0x0000000000007b1d */ /* 0x000fec0000010000 */
[----:B-----5:R-:W-:Y:S04]  /*0540*/  STS [R12], R8 ;  /* 0x000000080c007388 */ /* 0x020fe80000000800 */
[----:B------:R2:W-:Y:S01]  /*0550*/  STS [R12+0x8], R9 ;  /* 0x000008090c007388 */ /* 0x0005e20000000800 */
[----:B------:R-:W-:Y:S01]  /*0560*/  BAR.SYNC.DEFER_BLOCKING 0x0 ;  /* 0x0000000000007b1d */ /* 0x000fe20000010000 */
[----:B--2---:R-:W-:Y:S01]  /*0570*/  LOP3.LUT R9, R3, 0x1, R2, 0xf8, !PT ;  /* 0x0000000103097812 */ /* 0x004fe200078ef802 */
[----:B------:R-:W-:Y:S01]  /*0580*/  IMAD.SHL.U32 R2, R0, 0x100, RZ ;  /* 0x0000010000027824 */ /* 0x000fe200078e00ff */
[----:B------:R-:W-:-:S02]  /*0590*/  PRMT R0, R13, 0x6540, R0 ;  /* 0x000065400d007816 */ /* 0x000fc40000000000 */
[----:B------:R-:W-:Y:S02]  /*05a0*/  ISETP.GE.AND P0, PT, R9, 0xe1, PT ;  /* 0x000000e10900780c */ /* 0x000fe40003f06270 */
[----:B------:R-:W-:Y:S02]  /*05b0*/  LOP3.LUT R3, R2, 0x40, R13, 0xfe, !PT ;  /* 0x0000004002037812 */ /* 0x000fe400078efe0d */
[----:B------:R-:W-:Y:S02]  /*05c0*/  LOP3.LUT R8, R2, 0x80, R13, 0xfe, !PT ;  /* 0x0000008002087812 */ /* 0x000fe400078efe0d */
[----:B------:R-:W-:Y:S01]  /*05d0*/  LOP3.LUT R2, R2, 0xc0, R13, 0xfe, !PT ;  /* 0x000000c002027812 */ /* 0x000fe200078efe0d */
[C-C-:B------:R-:W-:Y:S01]  /*05e0*/  IMAD R13, R0.reuse, 0xe1, R9.reuse ;  /* 0x000000e1000d7824 */ /* 0x140fe200078e0209 */
[----:B------:R-:W-:Y:S01]  /*05f0*/  ISETP.LT.AND P3, PT, R0, 0x100, !P0 ;  /* 0x000001000000780c */ /* 0x000fe20004761270 */
[C-C-:B------:R-:W-:Y:S01]  /*0600*/  IMAD R17, R3.reuse, 0xe1, R9.reuse ;  /* 0x000000e103117824 */ /* 0x140fe200078e0209 */
[----:B------:R-:W-:Y:S01]  /*0610*/  ISETP.LT.AND P2, PT, R3, 0x100, !P0 ;  /* 0x000001000300780c */ /* 0x000fe20004741270 */
[C-C-:B------:R-:W-:Y:S01]  /*0620*/  IMAD R21, R8.reuse, 0xe1, R9.reuse ;  /* 0x000000e108157824 */ /* 0x140fe200078e0209 */
[----:B------:R-:W-:Y:S01]  /*0630*/  ISETP.LT.AND P1, PT, R8, 0x100, !P0 ;  /* 0x000001000800780c */ /* 0x000fe20004721270 */
[C---:B------:R-:W-:Y:S01]  /*0640*/  IMAD R23, R2.reuse, 0xe1, R9 ;  /* 0x000000e102177824 */ /* 0x040fe200078e0209 */
[----:B------:R-:W2:Y:S01]  /*0650*/  LDS R14, [R14] ;  /* 0x000000000e0e7984 */ /* 0x000ea20000000800 */
[----:B------:R-:W-:Y:S01]  /*0660*/  ISETP.LT.AND P0, PT, R2, 0x100, !P0 ;  /* 0x000001000200780c */ /* 0x000fe20004701270 */
[----:B-1----:R-:W-:-:S02]  /*0670*/  IMAD.WIDE R2, R13, 0x4, R4 ;  /* 0x000000040d027825 */ /* 0x002fc400078e0204 */
[----:B------:R-:W1:Y:S02]  /*0680*/  LDS R19, [R16] ;  /* 0x0000000010137984 */ /* 0x000e640000000800 */
[----:B------:R-:W-:Y:S02]  /*0690*/  IMAD.WIDE R8, R17, 0x4, R4 ;  /* 0x0000000411087825 */ /* 0x000fe400078e0204 */
[----:B------:R-:W3:Y:S04]  /*06a0*/  LDS R18, [R18] ;  /* 0x0000000012127984 */ /* 0x000ee80000000800 */
[----:B------:R-:W4:Y:S01]  /*06b0*/  LDS R15, [R15] ;  /* 0x000000000f0f7984 */ /* 0x000f220000000800 */
[C---:B--2---:R-:W-:Y:S01]  /*06c0*/  FSETP.GEU.AND P5, PT, R7.reuse, -R14, PT ;  /* 0x8000000e0700720b */ /* 0x044fe20003fae000 */
[----:B------:R-:W-:Y:S01]  /*06d0*/  FADD R7, R7, R14 ;  /* 0x0000000e07077221 */ /* 0x000fe20000000000 */
[C---:B-1----:R-:W-:Y:S01]  /*06e0*/  FSETP.GEU.AND P6, PT, R10.reuse, -R19, PT ;  /* 0x800000130a00720b */ /* 0x042fe20003fce000 */
[----:B------:R-:W-:-:S03]  /*06f0*/  FADD R19, R10, R19 ;  /* 0x000000130a137221 */ /* 0x000fc60000000000 */
[----:B------:R-:W-:Y:S02]  /*0700*/  FSEL R7, R7, RZ, P5 ;  /* 0x000000ff07077208 */ /* 0x000fe40002800000 */
[C---:B---3--:R-:W-:Y:S01]  /*0710*/  FSETP.GEU.AND P4, PT, R11.reuse, -R18, PT ;  /* 0x800000120b00720b */ /* 0x048fe20003f8e000 */
[----:B------:R-:W-:Y:S01]  /*0720*/  FADD R18, R11, R18 ;  /* 0x000000120b127221 */ /* 0x000fe20000000000 */
[----:B------:R-:W-:Y:S01]  /*0730*/  FSEL R19, R19, RZ, P6 ;  /* 0x000000ff13137208 */ /* 0x000fe20003000000 */
[----:B------:R-:W-:Y:S01]  /*0740*/  IMAD.WIDE R10, R21, 0x4, R4 ;  /* 0x00000004150a7825 */ /* 0x000fe200078e0204 */
[----:B----4-:R-:W-:-:S03]  /*0750*/  FSETP.GEU.AND P5, PT, R6, -R15, PT ;  /* 0x8000000f0600720b */ /* 0x010fc60003fae000 */
[----:B------:R-:W-:Y:S01]  /*0760*/  FADD R6, R6, R15 ;  /* 0x0000000f06067221 */ /* 0x000fe20000000000 */
[----:B------:R-:W-:Y:S01]  /*0770*/  FSEL R13, R18, RZ, P4 ;  /* 0x000000ff120d7208 */ /* 0x000fe20002000000 */
[----:B------:R1:W-:Y:S01]  /*0780*/  @P3 STG.E desc[UR6][R2.64], R7 ;  /* 0x0000000702003986 */ /* 0x0003e2000c101906 */
[----:B------:R-:W-:Y:S02]  /*0790*/  IMAD.WIDE R4, R23, 0x4, R4 ;  /* 0x0000000417047825 */ /* 0x000fe400078e0204 */
[----:B------:R-:W-:Y:S01]  /*07a0*/  FSEL R15, R6, RZ, P5 ;  /* 0x000000ff060f7208 */ /* 0x000fe20002800000 */
[----:B------:R1:W-:Y:S04]  /*07b0*/  @P2 STG.E desc[UR6][R8.64], R19 ;  /* 0x0000001308002986 */ /* 0x0003e8000c101906 */
[----:B------:R1:W-:Y:S01]  /*07c0*/  @P1 STG.E desc[UR6][R10.64], R13 ;  /* 0x0000000d0a001986 */ /* 0x0003e2000c101906 */
[----:B------:R-:W-:Y:S05]  /*07d0*/  @!P0 EXIT ;  /* 0x000000000000894d */ /* 0x000fea0003800000 */
[----:B------:R-:W-:Y:S01]  /*07e0*/  STG.E desc[UR6][R4.64], R15 ;  /* 0x0000000f04007986 */ /* 0x000fe2000c101906 */
[----:B------:R-:W-:Y:S05]  /*07f0*/  EXIT ;  /* 0x000000000000794d */ /* 0x000fea0003800000 */
.L_x_0:
[----:B------:R-:W-:-:S00]  /*0800*/  BRA `(.L_x_0) ;  /* 0xfffffffc00fc7947 */ /* 0x000fc0000383ffff */
[----:B------:R-:W-:-:S00]  /*0810*/  NOP ;  /* 0x0000000000007918 */ /* 0x000fc00000000000 */
        /* <DEDUP_REMOVED lines=14> */
.L_x_1:


//--------------------- .nv.shared.triton_poi_fused_convolution_relu_2 --------------------------
	.section	.nv.shared.triton_poi_fused_convolution_relu_2,"aw",@nobits
	.sectionflags	@""
	.align	16
	.zero		1024


//--------------------- .nv.constant0.triton_poi_fused_convolution_relu_2 --------------------------
	.section	.nv.constant0.triton_poi_fused_convolution_relu_2,"a",@progbits
	.sectionflags	@""
	.align	4
.nv.constant0.triton_poi_fused_convolution_relu_2:
	.zero		560
